//
// Generated by NVIDIA NVVM Compiler
//
// Compiler Build ID: CL-36424714
// Cuda compilation tools, release 13.0, V13.0.88
// Based on NVVM 20.0.0
//

.version 9.0
.target sm_100
.address_size 64

	// .globl	_Z10hello_cudav
.extern .func  (.param .b32 func_retval0) vprintf
(
	.param .b64 vprintf_param_0,
	.param .b64 vprintf_param_1
)
;
.global .align 1 .b8 $str[27] = {72, 101, 108, 108, 111, 32, 102, 114, 111, 109, 32, 67, 85, 68, 65, 32, 116, 104, 114, 101, 97, 100, 32, 37, 100, 10};

.visible .entry _Z10hello_cudav()
{
	.local .align 8 .b8 	__local_depot0[8];
	.reg .b64 	%SP;
	.reg .b64 	%SPL;
	.reg .b32 	%r<4>;
	.reg .b64 	%rd<5>;

	mov.u64 	%SPL, __local_depot0;
	cvta.local.u64 	%SP, %SPL;
	add.u64 	%rd1, %SP, 0;
	add.u64 	%rd2, %SPL, 0;
	mov.u32 	%r1, %tid.x;
	st.local.u32 	[%rd2], %r1;
	mov.u64 	%rd3, $str;
	cvta.global.u64 	%rd4, %rd3;
	{ // callseq 0, 0
	.param .b64 param0;
	st.param.b64 	[param0], %rd4;
	.param .b64 param1;
	st.param.b64 	[param1], %rd1;
	.param .b32 retval0;
	call.uni (retval0), 
	vprintf, 
	(
	param0, 
	param1
	);
	ld.param.b32 	%r2, [retval0];
	} // callseq 0
	ret;

}


// ===== COMPILED SASS (sm_100) =====

	.target	sm_100

	.elftype	@"ET_EXEC"


//--------------------- .note.nv.tkinfo           --------------------------
	.section	.note.nv.tkinfo,"",@"SHT_NOTE"
	.sectionflags	@"SHF_NOTE_NV_TKINFO"
	.tkinfo
        /*0018*/ 	.word	0x00000002
        /*0030*/ 	.string	""
        /*0030*/ 	.string	"ptxas"
        /*0030*/ 	.string	"Cuda compilation tools, release 13.0, V13.0.88"
        /*0030*/ 	.string	"Build cuda_13.0.r13.0/compiler.36424714_0"
        /*0030*/ 	.string	"-arch sm_100 -m 64 "



//--------------------- .note.nv.cuinfo           --------------------------
	.section	.note.nv.cuinfo,"",@"SHT_NOTE"
	.sectionflags	@"SHF_NOTE_NV_CUINFO"
        /*0018*/ 	.short	0x0002
        /*001a*/ 	.short	0x0064
        /*001c*/ 	.short	0x0082
	.zero		2


//--------------------- .nv.info                  --------------------------
	.section	.nv.info,"",@"SHT_CUDA_INFO"
	.align	4


	//----- nvinfo : EIATTR_REGCOUNT
	.align		4
        /*0000*/ 	.byte	0x04, 0x2f
        /*0002*/ 	.short	(.L_2 - .L_1)
	.align		4
.L_1:
        /*0004*/ 	.word	index@(_Z10hello_cudav)
        /*0008*/ 	.word	0x00000018


	//----- nvinfo : EIATTR_FRAME_SIZE
	.align		4
.L_2:
        /*000c*/ 	.byte	0x04, 0x11
        /*000e*/ 	.short	(.L_4 - .L_3)
	.align		4
.L_3:
        /*0010*/ 	.word	index@(_Z10hello_cudav)
        /*0014*/ 	.word	0x00000008


	//----- nvinfo : EIATTR_MIN_STACK_SIZE
	.align		4
.L_4:
        /*0018*/ 	.byte	0x04, 0x12
        /*001a*/ 	.short	(.L_6 - .L_5)
	.align		4
.L_5:
        /*001c*/ 	.word	index@(_Z10hello_cudav)
        /*0020*/ 	.word	0x00000008
.L_6:


//--------------------- .nv.compat                --------------------------
	.section	.nv.compat,"",@"SHT_CUDA_COMPAT_INFO"
	.align	4
        /*0000*/ 	.byte	0x02, 0x09, 0x00, 0x00, 0x02, 0x02, 0x01, 0x00, 0x02, 0x05, 0x05, 0x00, 0x03, 0x07, 0x01, 0x01
        /*0010*/ 	.byte	0x02, 0x03, 0x00, 0x00, 0x02, 0x06, 0x01, 0x00, 0x04, 0x0b, 0x08, 0x00, 0x09, 0x00, 0x00, 0x00
        /*0020*/ 	.byte	0x00, 0x00, 0x00, 0x00


//--------------------- .nv.info._Z10hello_cudav  --------------------------
	.section	.nv.info._Z10hello_cudav,"",@"SHT_CUDA_INFO"
	.sectionflags	@""
	.align	4


	//----- nvinfo : EIATTR_CUDA_API_VERSION
	.align		4
        /*0000*/ 	.byte	0x04, 0x37
        /*0002*/ 	.short	(.L_8 - .L_7)
.L_7:
        /*0004*/ 	.word	0x00000082


	//----- nvinfo : EIATTR_SPARSE_MMA_MASK
	.align		4
.L_8:
        /*0008*/ 	.byte	0x03, 0x50
        /*000a*/ 	.short	0x0000


	//----- nvinfo : EIATTR_MAXREG_COUNT
	.align		4
        /*000c*/ 	.byte	0x03, 0x1b
        /*000e*/ 	.short	0x00ff


	//----- nvinfo : EIATTR_EXTERNS
	.align		4
        /*0010*/ 	.byte	0x04, 0x0f
        /*0012*/ 	.short	(.L_10 - .L_9)


	//   ....[0]....
	.align		4
.L_9:
        /*0014*/ 	.word	index@(vprintf)


	//----- nvinfo : EIATTR_MERCURY_ISA_VERSION
	.align		4
.L_10:
        /*0018*/ 	.byte	0x03, 0x5f
        /*001a*/ 	.short	0x0101


	//----- nvinfo : EIATTR_VRC_CTA_INIT_COUNT
	.align		4
        /*001c*/ 	.byte	0x02, 0x4a
	.zero		1
	.zero		1


	//----- nvinfo : EIATTR_SYSCALL_OFFSETS
	.align		4
        /*0020*/ 	.byte	0x04, 0x46
        /*0022*/ 	.short	(.L_12 - .L_11)


	//   ....[0]....
.L_11:
        /*0024*/ 	.word	0x000000e0


	//----- nvinfo : EIATTR_EXIT_INSTR_OFFSETS
	.align		4
.L_12:
        /*0028*/ 	.byte	0x04, 0x1c
        /*002a*/ 	.short	(.L_14 - .L_13)


	//   ....[0]....
.L_13:
        /*002c*/ 	.word	0x000000f0


	//----- nvinfo : EIATTR_SW_WAR
	.align		4
.L_14:
        /*0030*/ 	.byte	0x04, 0x36
        /*0032*/ 	.short	(.L_16 - .L_15)
.L_15:
        /*0034*/ 	.word	0x00000008
.L_16:


//--------------------- .nv.callgraph             --------------------------
	.section	.nv.callgraph,"",@"SHT_CUDA_CALLGRAPH"
	.align	4
	.sectionentsize	8
	.align		4
        /*0000*/ 	.word	0x00000000
	.align		4
        /*0004*/ 	.word	0xffffffff
	.align		4
        /*0008*/ 	.word	index@(_Z10hello_cudav)
	.align		4
        /*000c*/ 	.word	index@(vprintf)
	.align		4
        /*0010*/ 	.word	0x00000000
	.align		4
        /*0014*/ 	.word	0xfffffffe
	.align		4
        /*0018*/ 	.word	0x00000000
	.align		4
        /*001c*/ 	.word	0xfffffffd
	.align		4
        /*0020*/ 	.word	0x00000000
	.align		4
        /*0024*/ 	.word	0xfffffffc


//--------------------- .nv.constant4             --------------------------
	.section	.nv.constant4,"a",@progbits
	.align	8
	.align		8
.nv.constant4:
        /*0000*/ 	.dword	vprintf
	.align		8
        /*0008*/ 	.dword	$str


//--------------------- .text._Z10hello_cudav     --------------------------
	.section	.text._Z10hello_cudav,"ax",@progbits
	.align	128
        .global         _Z10hello_cudav
        .type           _Z10hello_cudav,@function
        .size           _Z10hello_cudav,(.L_x_2 - _Z10hello_cudav)
        .other          _Z10hello_cudav,@"STO_CUDA_ENTRY STV_DEFAULT"
_Z10hello_cudav:
.text._Z10hello_cudav:
[----:B------:R-:W0:Y:S01]  /*0000*/  LDC R1, c[0x0][0x37c] ;  /* 0x0000df00ff017b82 */ /* 0x000e220000000800 */
[----:B------:R-:W1:Y:S01]  /*0010*/  S2R R8, SR_TID.X ;  /* 0x0000000000087919 */ /* 0x000e620000002100 */
[----:B0-----:R-:W-:Y:S01]  /*0020*/  VIADD R1, R1, 0xfffffff8 ;  /* 0xfffffff801017836 */ /* 0x001fe20000000000 */
[----:B------:R-:W-:Y:S01]  /*0030*/  MOV R0, 0x0 ;  /* 0x0000000000007802 */ /* 0x000fe20000000f00 */
[----:B------:R-:W0:Y:S04]  /*0040*/  LDCU UR4, c[0x0][0x2f8] ;  /* 0x00005f00ff0477ac */ /* 0x000e280008000800 */
[----:B------:R2:W3:Y:S01]  /*0050*/  LDC.64 R2, c[0x4][R0] ;  /* 0x0100000000027b82 */ /* 0x0004e20000000a00 */
[----:B------:R-:W4:Y:S01]  /*0060*/  LDCU.64 UR6, c[0x4][0x8] ;  /* 0x01000100ff0677ac */ /* 0x000f220008000a00 */
[----:B------:R-:W5:Y:S01]  /*0070*/  LDCU UR5, c[0x0][0x2fc] ;  /* 0x00005f80ff0577ac */ /* 0x000f620008000800 */
[----:B0-----:R-:W-:Y:S01]  /*0080*/  IADD3 R6, P0, PT, R1, UR4, RZ ;  /* 0x0000000401067c10 */ /* 0x001fe2000ff1e0ff */
[----:B----4-:R-:W-:Y:S01]  /*0090*/  IMAD.U32 R4, RZ, RZ, UR6 ;  /* 0x00000006ff047e24 */ /* 0x010fe2000f8e00ff */
[----:B------:R-:W-:-:S03]  /*00a0*/  MOV R5, UR7 ;  /* 0x0000000700057c02 */ /* 0x000fc60008000f00 */
[----:B-----5:R-:W-:Y:S01]  /*00b0*/  IMAD.X R7, RZ, RZ, UR5, P0 ;  /* 0x00000005ff077e24 */ /* 0x020fe200080e06ff */
[----:B-1----:R2:W-:Y:S07]  /*00c0*/  STL [R1], R8 ;  /* 0x0000000801007387 */ /* 0x0025ee0000100800 */
[----:B------:R-:W-:-:S07]  /*00d0*/  LEPC R20, `(.L_x_0) ;  /* 0x000000001014794e */ /* 0x000fce0000000000 */
[----:B--23--:R-:W-:Y:S05]  /*00e0*/  CALL.ABS.NOINC R2 ;  /* 0x0000000002007343 */ /* 0x00cfea0003c00000 */
.L_x_0:
[----:B------:R-:W-:Y:S05]  /*00f0*/  EXIT ;  /* 0x000000000000794d */ /* 0x000fea0003800000 */
.L_x_1:
[----:B------:R-:W-:-:S00]  /*0100*/  BRA `(.L_x_1) ;  /* 0xfffffffc00fc7947 */ /* 0x000fc0000383ffff */
[----:B------:R-:W-:-:S00]  /*0110*/  NOP ;  /* 0x0000000000007918 */ /* 0x000fc00000000000 */
        /* <DEDUP_REMOVED lines=14> */
.L_x_2:


//--------------------- .nv.global.init           --------------------------
	.section	.nv.global.init,"aw",@progbits
.nv.global.init:
	.type		$str,@object
	.size		$str,(.L_0 - $str)
$str:
        /*0000*/ 	.byte	0x48, 0x65, 0x6c, 0x6c, 0x6f, 0x20, 0x66, 0x72, 0x6f, 0x6d, 0x20, 0x43, 0x55, 0x44, 0x41, 0x20
        /*0010*/ 	.byte	0x74, 0x68, 0x72, 0x65, 0x61, 0x64, 0x20, 0x25, 0x64, 0x0a, 0x00
.L_0:


//--------------------- .nv.shared.reserved.0     --------------------------
	.section	.nv.shared.reserved.0,"aw",@nobits
	.weak		__nv_reservedSMEM_offset_0_alias
	.size		__nv_reservedSMEM_offset_0_alias, 0, 64
	.other		__nv_reservedSMEM_offset_0_alias,@"STO_CUDA_RESERVED_SHARED STV_DEFAULT"
__nv_reservedSMEM_offset_0_alias:
	.zero		0
	.zero		64


//--------------------- .nv.constant0._Z10hello_cudav --------------------------
	.section	.nv.constant0._Z10hello_cudav,"a",@progbits
	.sectionflags	@""
	.align	4
.nv.constant0._Z10hello_cudav:
	.zero		896


//--------------------- SYMBOLS --------------------------

	.type		.nv.reservedSmem.offset0,@object
	.size		.nv.reservedSmem.offset0,0x4
	.type		vprintf,@function
